//
// Generated by NVIDIA NVVM Compiler
//
// Compiler Build ID: CL-36424714
// Cuda compilation tools, release 13.0, V13.0.88
// Based on NVVM 20.0.0
//

.version 9.0
.target sm_100
.address_size 64

	// .globl	_Z27glv4_batch_decompose_kernelPK8scalar_tP12glv_result_ti

.visible .entry _Z27glv4_batch_decompose_kernelPK8scalar_tP12glv_result_ti(
	.param .u64 .ptr .align 1 _Z27glv4_batch_decompose_kernelPK8scalar_tP12glv_result_ti_param_0,
	.param .u64 .ptr .align 1 _Z27glv4_batch_decompose_kernelPK8scalar_tP12glv_result_ti_param_1,
	.param .u32 _Z27glv4_batch_decompose_kernelPK8scalar_tP12glv_result_ti_param_2
)
{
	.reg .pred 	%p<2>;
	.reg .b16 	%rs<35>;
	.reg .b32 	%r<10>;
	.reg .b64 	%rd<11>;

	ld.param.u32 	%r1, [_Z27glv4_batch_decompose_kernelPK8scalar_tP12glv_result_ti_param_2];
	mov.u32 	%r2, %tid.x;
	mov.u32 	%r3, %ctaid.x;
	mov.u32 	%r4, %ntid.x;
	mad.lo.s32 	%r5, %r3, %r4, %r2;
	setp.ge.s32 	%p1, %r5, %r1;
	@%p1 bra 	$L__BB0_2;
	ld.param.u64 	%rd10, [_Z27glv4_batch_decompose_kernelPK8scalar_tP12glv_result_ti_param_1];
	ld.param.u64 	%rd9, [_Z27glv4_batch_decompose_kernelPK8scalar_tP12glv_result_ti_param_0];
	cvta.to.global.u64 	%rd3, %rd9;
	cvta.to.global.u64 	%rd4, %rd10;
	mov.u32 	%r6, %ctaid.x;
	mov.u32 	%r7, %ntid.x;
	mov.u32 	%r8, %tid.x;
	mad.lo.s32 	%r9, %r6, %r7, %r8;
	mul.wide.s32 	%rd5, %r9, 32;
	add.s64 	%rd6, %rd3, %rd5;
	ld.global.u8 	%rs1, [%rd6];
	ld.global.u8 	%rs2, [%rd6+1];
	ld.global.u8 	%rs3, [%rd6+2];
	ld.global.u8 	%rs4, [%rd6+3];
	ld.global.u8 	%rs5, [%rd6+4];
	ld.global.u8 	%rs6, [%rd6+5];
	ld.global.u8 	%rs7, [%rd6+6];
	ld.global.u8 	%rs8, [%rd6+7];
	ld.global.u8 	%rs9, [%rd6+8];
	ld.global.u8 	%rs10, [%rd6+9];
	ld.global.u8 	%rs11, [%rd6+10];
	ld.global.u8 	%rs12, [%rd6+11];
	ld.global.u8 	%rs13, [%rd6+12];
	ld.global.u8 	%rs14, [%rd6+13];
	ld.global.u8 	%rs15, [%rd6+14];
	ld.global.u8 	%rs16, [%rd6+15];
	ld.global.u8 	%rs17, [%rd6+16];
	ld.global.u8 	%rs18, [%rd6+17];
	ld.global.u8 	%rs19, [%rd6+18];
	ld.global.u8 	%rs20, [%rd6+19];
	ld.global.u8 	%rs21, [%rd6+20];
	ld.global.u8 	%rs22, [%rd6+21];
	ld.global.u8 	%rs23, [%rd6+22];
	ld.global.u8 	%rs24, [%rd6+23];
	ld.global.u8 	%rs25, [%rd6+24];
	ld.global.u8 	%rs26, [%rd6+25];
	ld.global.u8 	%rs27, [%rd6+26];
	ld.global.u8 	%rs28, [%rd6+27];
	ld.global.u8 	%rs29, [%rd6+28];
	ld.global.u8 	%rs30, [%rd6+29];
	ld.global.u8 	%rs31, [%rd6+30];
	ld.global.u8 	%rs32, [%rd6+31];
	mul.wide.s32 	%rd7, %r9, 132;
	add.s64 	%rd8, %rd4, %rd7;
	st.global.u8 	[%rd8], %rs1;
	st.global.u8 	[%rd8+1], %rs2;
	st.global.u8 	[%rd8+2], %rs3;
	st.global.u8 	[%rd8+3], %rs4;
	st.global.u8 	[%rd8+4], %rs5;
	st.global.u8 	[%rd8+5], %rs6;
	st.global.u8 	[%rd8+6], %rs7;
	st.global.u8 	[%rd8+7], %rs8;
	st.global.u8 	[%rd8+8], %rs9;
	st.global.u8 	[%rd8+9], %rs10;
	st.global.u8 	[%rd8+10], %rs11;
	st.global.u8 	[%rd8+11], %rs12;
	st.global.u8 	[%rd8+12], %rs13;
	st.global.u8 	[%rd8+13], %rs14;
	st.global.u8 	[%rd8+14], %rs15;
	st.global.u8 	[%rd8+15], %rs16;
	st.global.u8 	[%rd8+16], %rs17;
	st.global.u8 	[%rd8+17], %rs18;
	st.global.u8 	[%rd8+18], %rs19;
	st.global.u8 	[%rd8+19], %rs20;
	st.global.u8 	[%rd8+20], %rs21;
	st.global.u8 	[%rd8+21], %rs22;
	st.global.u8 	[%rd8+22], %rs23;
	st.global.u8 	[%rd8+23], %rs24;
	st.global.u8 	[%rd8+24], %rs25;
	st.global.u8 	[%rd8+25], %rs26;
	st.global.u8 	[%rd8+26], %rs27;
	st.global.u8 	[%rd8+27], %rs28;
	st.global.u8 	[%rd8+28], %rs29;
	st.global.u8 	[%rd8+29], %rs30;
	st.global.u8 	[%rd8+30], %rs31;
	st.global.u8 	[%rd8+31], %rs32;
	mov.b16 	%rs33, 0;
	st.global.u8 	[%rd8+32], %rs33;
	st.global.u8 	[%rd8+33], %rs33;
	st.global.u8 	[%rd8+34], %rs33;
	st.global.u8 	[%rd8+35], %rs33;
	st.global.u8 	[%rd8+36], %rs33;
	st.global.u8 	[%rd8+37], %rs33;
	st.global.u8 	[%rd8+38], %rs33;
	st.global.u8 	[%rd8+39], %rs33;
	st.global.u8 	[%rd8+40], %rs33;
	st.global.u8 	[%rd8+41], %rs33;
	st.global.u8 	[%rd8+42], %rs33;
	st.global.u8 	[%rd8+43], %rs33;
	st.global.u8 	[%rd8+44], %rs33;
	st.global.u8 	[%rd8+45], %rs33;
	st.global.u8 	[%rd8+46], %rs33;
	st.global.u8 	[%rd8+47], %rs33;
	st.global.u8 	[%rd8+48], %rs33;
	st.global.u8 	[%rd8+49], %rs33;
	st.global.u8 	[%rd8+50], %rs33;
	st.global.u8 	[%rd8+51], %rs33;
	st.global.u8 	[%rd8+52], %rs33;
	st.global.u8 	[%rd8+53], %rs33;
	st.global.u8 	[%rd8+54], %rs33;
	st.global.u8 	[%rd8+55], %rs33;
	st.global.u8 	[%rd8+56], %rs33;
	st.global.u8 	[%rd8+57], %rs33;
	st.global.u8 	[%rd8+58], %rs33;
	st.global.u8 	[%rd8+59], %rs33;
	st.global.u8 	[%rd8+60], %rs33;
	st.global.u8 	[%rd8+61], %rs33;
	st.global.u8 	[%rd8+62], %rs33;
	st.global.u8 	[%rd8+63], %rs33;
	st.global.u8 	[%rd8+64], %rs33;
	st.global.u8 	[%rd8+65], %rs33;
	st.global.u8 	[%rd8+66], %rs33;
	st.global.u8 	[%rd8+67], %rs33;
	st.global.u8 	[%rd8+68], %rs33;
	st.global.u8 	[%rd8+69], %rs33;
	st.global.u8 	[%rd8+70], %rs33;
	st.global.u8 	[%rd8+71], %rs33;
	st.global.u8 	[%rd8+72], %rs33;
	st.global.u8 	[%rd8+73], %rs33;
	st.global.u8 	[%rd8+74], %rs33;
	st.global.u8 	[%rd8+75], %rs33;
	st.global.u8 	[%rd8+76], %rs33;
	st.global.u8 	[%rd8+77], %rs33;
	st.global.u8 	[%rd8+78], %rs33;
	st.global.u8 	[%rd8+79], %rs33;
	st.global.u8 	[%rd8+80], %rs33;
	st.global.u8 	[%rd8+81], %rs33;
	st.global.u8 	[%rd8+82], %rs33;
	st.global.u8 	[%rd8+83], %rs33;
	st.global.u8 	[%rd8+84], %rs33;
	st.global.u8 	[%rd8+85], %rs33;
	st.global.u8 	[%rd8+86], %rs33;
	st.global.u8 	[%rd8+87], %rs33;
	st.global.u8 	[%rd8+88], %rs33;
	st.global.u8 	[%rd8+89], %rs33;
	st.global.u8 	[%rd8+90], %rs33;
	st.global.u8 	[%rd8+91], %rs33;
	st.global.u8 	[%rd8+92], %rs33;
	st.global.u8 	[%rd8+93], %rs33;
	st.global.u8 	[%rd8+94], %rs33;
	st.global.u8 	[%rd8+95], %rs33;
	st.global.u8 	[%rd8+96], %rs33;
	st.global.u8 	[%rd8+97], %rs33;
	st.global.u8 	[%rd8+98], %rs33;
	st.global.u8 	[%rd8+99], %rs33;
	st.global.u8 	[%rd8+100], %rs33;
	st.global.u8 	[%rd8+101], %rs33;
	st.global.u8 	[%rd8+102], %rs33;
	st.global.u8 	[%rd8+103], %rs33;
	st.global.u8 	[%rd8+104], %rs33;
	st.global.u8 	[%rd8+105], %rs33;
	st.global.u8 	[%rd8+106], %rs33;
	st.global.u8 	[%rd8+107], %rs33;
	st.global.u8 	[%rd8+108], %rs33;
	st.global.u8 	[%rd8+109], %rs33;
	st.global.u8 	[%rd8+110], %rs33;
	st.global.u8 	[%rd8+111], %rs33;
	st.global.u8 	[%rd8+112], %rs33;
	st.global.u8 	[%rd8+113], %rs33;
	st.global.u8 	[%rd8+114], %rs33;
	st.global.u8 	[%rd8+115], %rs33;
	st.global.u8 	[%rd8+116], %rs33;
	st.global.u8 	[%rd8+117], %rs33;
	st.global.u8 	[%rd8+118], %rs33;
	st.global.u8 	[%rd8+119], %rs33;
	st.global.u8 	[%rd8+120], %rs33;
	st.global.u8 	[%rd8+121], %rs33;
	st.global.u8 	[%rd8+122], %rs33;
	st.global.u8 	[%rd8+123], %rs33;
	st.global.u8 	[%rd8+124], %rs33;
	st.global.u8 	[%rd8+125], %rs33;
	st.global.u8 	[%rd8+126], %rs33;
	st.global.u8 	[%rd8+127], %rs33;
	mov.b16 	%rs34, 1;
	st.global.u8 	[%rd8+128], %rs34;
	st.global.u8 	[%rd8+129], %rs34;
	st.global.u8 	[%rd8+130], %rs34;
	st.global.u8 	[%rd8+131], %rs34;
$L__BB0_2:
	ret;

}


// ===== COMPILED SASS (sm_100) =====

	.target	sm_100

	.elftype	@"ET_EXEC"


//--------------------- .note.nv.tkinfo           --------------------------
	.section	.note.nv.tkinfo,"",@"SHT_NOTE"
	.sectionflags	@"SHF_NOTE_NV_TKINFO"
	.tkinfo
        /*0018*/ 	.word	0x00000002
        /*0030*/ 	.string	""
        /*0030*/ 	.string	"ptxas"
        /*0030*/ 	.string	"Cuda compilation tools, release 13.0, V13.0.88"
        /*0030*/ 	.string	"Build cuda_13.0.r13.0/compiler.36424714_0"
        /*0030*/ 	.string	"-arch sm_100 -m 64 "



//--------------------- .note.nv.cuinfo           --------------------------
	.section	.note.nv.cuinfo,"",@"SHT_NOTE"
	.sectionflags	@"SHF_NOTE_NV_CUINFO"
        /*0018*/ 	.short	0x0002
        /*001a*/ 	.short	0x0064
        /*001c*/ 	.short	0x0082
	.zero		2


//--------------------- .nv.info                  --------------------------
	.section	.nv.info,"",@"SHT_CUDA_INFO"
	.align	4


	//----- nvinfo : EIATTR_REGCOUNT
	.align		4
        /*0000*/ 	.byte	0x04, 0x2f
        /*0002*/ 	.short	(.L_1 - .L_0)
	.align		4
.L_0:
        /*0004*/ 	.word	index@(_Z27glv4_batch_decompose_kernelPK8scalar_tP12glv_result_ti)
        /*0008*/ 	.word	0x00000028


	//----- nvinfo : EIATTR_FRAME_SIZE
	.align		4
.L_1:
        /*000c*/ 	.byte	0x04, 0x11
        /*000e*/ 	.short	(.L_3 - .L_2)
	.align		4
.L_2:
        /*0010*/ 	.word	index@(_Z27glv4_batch_decompose_kernelPK8scalar_tP12glv_result_ti)
        /*0014*/ 	.word	0x00000000


	//----- nvinfo : EIATTR_MIN_STACK_SIZE
	.align		4
.L_3:
        /*0018*/ 	.byte	0x04, 0x12
        /*001a*/ 	.short	(.L_5 - .L_4)
	.align		4
.L_4:
        /*001c*/ 	.word	index@(_Z27glv4_batch_decompose_kernelPK8scalar_tP12glv_result_ti)
        /*0020*/ 	.word	0x00000000
.L_5:


//--------------------- .nv.compat                --------------------------
	.section	.nv.compat,"",@"SHT_CUDA_COMPAT_INFO"
	.align	4
        /*0000*/ 	.byte	0x02, 0x09, 0x00, 0x00, 0x02, 0x02, 0x01, 0x00, 0x02, 0x05, 0x05, 0x00, 0x03, 0x07, 0x01, 0x01
        /*0010*/ 	.byte	0x02, 0x03, 0x00, 0x00, 0x02, 0x06, 0x01, 0x00, 0x04, 0x0b, 0x08, 0x00, 0x09, 0x00, 0x00, 0x00
        /*0020*/ 	.byte	0x00, 0x00, 0x00, 0x00


//--------------------- .nv.info._Z27glv4_batch_decompose_kernelPK8scalar_tP12glv_result_ti --------------------------
	.section	.nv.info._Z27glv4_batch_decompose_kernelPK8scalar_tP12glv_result_ti,"",@"SHT_CUDA_INFO"
	.sectionflags	@""
	.align	4


	//----- nvinfo : EIATTR_CUDA_API_VERSION
	.align		4
        /*0000*/ 	.byte	0x04, 0x37
        /*0002*/ 	.short	(.L_7 - .L_6)
.L_6:
        /*0004*/ 	.word	0x00000082


	//----- nvinfo : EIATTR_KPARAM_INFO
	.align		4
.L_7:
        /*0008*/ 	.byte	0x04, 0x17
        /*000a*/ 	.short	(.L_9 - .L_8)
.L_8:
        /*000c*/ 	.word	0x00000000
        /*0010*/ 	.short	0x0002
        /*0012*/ 	.short	0x0010
        /*0014*/ 	.byte	0x00, 0xf0, 0x11, 0x00


	//----- nvinfo : EIATTR_KPARAM_INFO
	.align		4
.L_9:
        /*0018*/ 	.byte	0x04, 0x17
        /*001a*/ 	.short	(.L_11 - .L_10)
.L_10:
        /*001c*/ 	.word	0x00000000
        /*0020*/ 	.short	0x0001
        /*0022*/ 	.short	0x0008
        /*0024*/ 	.byte	0x00, 0xf5, 0x21, 0x00


	//----- nvinfo : EIATTR_KPARAM_INFO
	.align		4
.L_11:
        /*0028*/ 	.byte	0x04, 0x17
        /*002a*/ 	.short	(.L_13 - .L_12)
.L_12:
        /*002c*/ 	.word	0x00000000
        /*0030*/ 	.short	0x0000
        /*0032*/ 	.short	0x0000
        /*0034*/ 	.byte	0x00, 0xf5, 0x21, 0x00


	//----- nvinfo : EIATTR_SPARSE_MMA_MASK
	.align		4
.L_13:
        /*0038*/ 	.byte	0x03, 0x50
        /*003a*/ 	.short	0x0000


	//----- nvinfo : EIATTR_MAXREG_COUNT
	.align		4
        /*003c*/ 	.byte	0x03, 0x1b
        /*003e*/ 	.short	0x00ff


	//----- nvinfo : EIATTR_MERCURY_ISA_VERSION
	.align		4
        /*0040*/ 	.byte	0x03, 0x5f
        /*0042*/ 	.short	0x0101


	//----- nvinfo : EIATTR_VRC_CTA_INIT_COUNT
	.align		4
        /*0044*/ 	.byte	0x02, 0x4a
	.zero		1
	.zero		1


	//----- nvinfo : EIATTR_EXIT_INSTR_OFFSETS
	.align		4
        /*0048*/ 	.byte	0x04, 0x1c
        /*004a*/ 	.short	(.L_15 - .L_14)


	//   ....[0]....
.L_14:
        /*004c*/ 	.word	0x00000070


	//   ....[1]....
        /*0050*/ 	.word	0x00000b40


	//----- nvinfo : EIATTR_CBANK_PARAM_SIZE
	.align		4
.L_15:
        /*0054*/ 	.byte	0x03, 0x19
        /*0056*/ 	.short	0x0014


	//----- nvinfo : EIATTR_PARAM_CBANK
	.align		4
        /*0058*/ 	.byte	0x04, 0x0a
        /*005a*/ 	.short	(.L_17 - .L_16)
	.align		4
.L_16:
        /*005c*/ 	.word	index@(.nv.constant0._Z27glv4_batch_decompose_kernelPK8scalar_tP12glv_result_ti)
        /*0060*/ 	.short	0x0380
        /*0062*/ 	.short	0x0014


	//----- nvinfo : EIATTR_SW_WAR
	.align		4
.L_17:
        /*0064*/ 	.byte	0x04, 0x36
        /*0066*/ 	.short	(.L_19 - .L_18)
.L_18:
        /*0068*/ 	.word	0x00000008
.L_19:


//--------------------- .nv.callgraph             --------------------------
	.section	.nv.callgraph,"",@"SHT_CUDA_CALLGRAPH"
	.align	4
	.sectionentsize	8
	.align		4
        /*0000*/ 	.word	0x00000000
	.align		4
        /*0004*/ 	.word	0xffffffff
	.align		4
        /*0008*/ 	.word	0x00000000
	.align		4
        /*000c*/ 	.word	0xfffffffe
	.align		4
        /*0010*/ 	.word	0x00000000
	.align		4
        /*0014*/ 	.word	0xfffffffd
	.align		4
        /*0018*/ 	.word	0x00000000
	.align		4
        /*001c*/ 	.word	0xfffffffc


//--------------------- .text._Z27glv4_batch_decompose_kernelPK8scalar_tP12glv_result_ti --------------------------
	.section	.text._Z27glv4_batch_decompose_kernelPK8scalar_tP12glv_result_ti,"ax",@progbits
	.align	128
        .global         _Z27glv4_batch_decompose_kernelPK8scalar_tP12glv_result_ti
        .type           _Z27glv4_batch_decompose_kernelPK8scalar_tP12glv_result_ti,@function
        .size           _Z27glv4_batch_decompose_kernelPK8scalar_tP12glv_result_ti,(.L_x_1 - _Z27glv4_batch_decompose_kernelPK8scalar_tP12glv_result_ti)
        .other          _Z27glv4_batch_decompose_kernelPK8scalar_tP12glv_result_ti,@"STO_CUDA_ENTRY STV_DEFAULT"
_Z27glv4_batch_decompose_kernelPK8scalar_tP12glv_result_ti:
.text._Z27glv4_batch_decompose_kernelPK8scalar_tP12glv_result_ti:
[----:B------:R-:W-:Y:S01]  /*0000*/  LDC R1, c[0x0][0x37c] ;  /* 0x0000df00ff017b82 */ /* 0x000fe20000000800 */
[----:B------:R-:W0:Y:S07]  /*0010*/  S2R R33, SR_TID.X ;  /* 0x0000000000217919 */ /* 0x000e2e0000002100 */
[----:B------:R-:W0:Y:S01]  /*0020*/  S2UR UR6, SR_CTAID.X ;  /* 0x00000000000679c3 */ /* 0x000e220000002500 */
[----:B------:R-:W1:Y:S07]  /*0030*/  LDCU UR4, c[0x0][0x390] ;  /* 0x00007200ff0477ac */ /* 0x000e6e0008000800 */
[----:B------:R-:W0:Y:S02]  /*0040*/  LDC R0, c[0x0][0x360] ;  /* 0x0000d800ff007b82 */ /* 0x000e240000000800 */
[----:B0-----:R-:W-:-:S05]  /*0050*/  IMAD R0, R0, UR6, R33 ;  /* 0x0000000600007c24 */ /* 0x001fca000f8e0221 */
[----:B-1----:R-:W-:-:S13]  /*0060*/  ISETP.GE.AND P0, PT, R0, UR4, PT ;  /* 0x0000000400007c0c */ /* 0x002fda000bf06270 */
[----:B------:R-:W-:Y:S05]  /*0070*/  @P0 EXIT ;  /* 0x000000000000094d */ /* 0x000fea0003800000 */
[----:B------:R-:W0:Y:S01]  /*0080*/  LDC R0, c[0x0][0x360] ;  /* 0x0000d800ff007b82 */ /* 0x000e220000000800 */
[----:B------:R-:W1:Y:S07]  /*0090*/  LDCU.64 UR4, c[0x0][0x358] ;  /* 0x00006b00ff0477ac */ /* 0x000e6e0008000a00 */
[----:B------:R-:W2:Y:S08]  /*00a0*/  LDC.64 R36, c[0x0][0x380] ;  /* 0x0000e000ff247b82 */ /* 0x000eb00000000a00 */
[----:B------:R-:W3:Y:S01]  /*00b0*/  LDC.64 R34, c[0x0][0x388] ;  /* 0x0000e200ff227b82 */ /* 0x000ee20000000a00 */
[----:B0-----:R-:W-:-:S04]  /*00c0*/  IMAD R33, R0, UR6, R33 ;  /* 0x0000000600217c24 */ /* 0x001fc8000f8e0221 */
[----:B--2---:R-:W-:-:S05]  /*00d0*/  IMAD.WIDE R36, R33, 0x20, R36 ;  /* 0x0000002021247825 */ /* 0x004fca00078e0224 */
[----:B-1----:R-:W2:Y:S04]  /*00e0*/  LDG.E.U8 R0, desc[UR4][R36.64+0x3] ;  /* 0x0000030424007981 */ /* 0x002ea8000c1e1100 */
[----:B------:R-:W4:Y:S04]  /*00f0*/  LDG.E.U8 R32, desc[UR4][R36.64] ;  /* 0x0000000424207981 */ /* 0x000f28000c1e1100 */
[----:B------:R-:W5:Y:S04]  /*0100*/  LDG.E.U8 R31, desc[UR4][R36.64+0x1] ;  /* 0x00000104241f7981 */ /* 0x000f68000c1e1100 */
        /* <DEDUP_REMOVED lines=28> */
[----:B------:R-:W5:Y:S01]  /*02d0*/  LDG.E.U8 R29, desc[UR4][R36.64+0x1f] ;  /* 0x00001f04241d7981 */ /* 0x000f62000c1e1100 */
[----:B---3--:R-:W-:-:S05]  /*02e0*/  IMAD.WIDE R34, R33, 0x84, R34 ;  /* 0x0000008421227825 */ /* 0x008fca00078e0222 */
[----:B------:R-:W-:Y:S04]  /*02f0*/  STG.E.U8 desc[UR4][R34.64+0x20], RZ ;  /* 0x000020ff22007986 */ /* 0x000fe8000c101104 */
        /* <DEDUP_REMOVED lines=40> */
[----:B--2---:R0:W-:Y:S04]  /*0580*/  STG.E.U8 desc[UR4][R34.64+0x3], R0 ;  /* 0x0000030022007986 */ /* 0x0041e8000c101104 */
[----:B----4-:R-:W-:Y:S01]  /*0590*/  STG.E.U8 desc[UR4][R34.64], R32 ;  /* 0x0000002022007986 */ /* 0x010fe2000c101104 */
[----:B0-----:R-:W-:-:S03]  /*05a0*/  HFMA2 R0, -RZ, RZ, 0, 5.9604644775390625e-08 ;  /* 0x00000001ff007431 */ /* 0x001fc600000001ff */
[----:B-----5:R-:W-:Y:S04]  /*05b0*/  STG.E.U8 desc[UR4][R34.64+0x1], R31 ;  /* 0x0000011f22007986 */ /* 0x020fe8000c101104 */
[----:B------:R-:W-:Y:S04]  /*05c0*/  STG.E.U8 desc[UR4][R34.64+0x2], R30 ;  /* 0x0000021e22007986 */ /* 0x000fe8000c101104 */
        /* <DEDUP_REMOVED lines=86> */
[----:B------:R-:W-:Y:S01]  /*0b30*/  STG.E.U8 desc[UR4][R34.64+0x7f], RZ ;  /* 0x00007fff22007986 */ /* 0x000fe2000c101104 */
[----:B------:R-:W-:Y:S05]  /*0b40*/  EXIT ;  /* 0x000000000000794d */ /* 0x000fea0003800000 */
.L_x_0:
[----:B------:R-:W-:-:S00]  /*0b50*/  BRA `(.L_x_0) ;  /* 0xfffffffc00fc7947 */ /* 0x000fc0000383ffff */
[----:B------:R-:W-:-:S00]  /*0b60*/  NOP ;  /* 0x0000000000007918 */ /* 0x000fc00000000000 */
        /* <DEDUP_REMOVED lines=9> */
.L_x_1:


//--------------------- .nv.shared.reserved.0     --------------------------
	.section	.nv.shared.reserved.0,"aw",@nobits
	.weak		__nv_reservedSMEM_offset_0_alias
	.size		__nv_reservedSMEM_offset_0_alias, 0, 64
	.other		__nv_reservedSMEM_offset_0_alias,@"STO_CUDA_RESERVED_SHARED STV_DEFAULT"
__nv_reservedSMEM_offset_0_alias:
	.zero		0
	.zero		64


//--------------------- .nv.constant0._Z27glv4_batch_decompose_kernelPK8scalar_tP12glv_result_ti --------------------------
	.section	.nv.constant0._Z27glv4_batch_decompose_kernelPK8scalar_tP12glv_result_ti,"a",@progbits
	.sectionflags	@""
	.align	4
.nv.constant0._Z27glv4_batch_decompose_kernelPK8scalar_tP12glv_result_ti:
	.zero		916


//--------------------- SYMBOLS --------------------------

	.type		.nv.reservedSmem.offset0,@object
	.size		.nv.reservedSmem.offset0,0x4
